//
// Generated by NVIDIA NVVM Compiler
//
// Compiler Build ID: CL-36424714
// Cuda compilation tools, release 13.0, V13.0.88
// Based on NVVM 20.0.0
//

.version 9.0
.target sm_100
.address_size 64

	// .globl	_Z12patternMatchPcS_Piii
.extern .func  (.param .b32 func_retval0) vprintf
(
	.param .b64 vprintf_param_0,
	.param .b64 vprintf_param_1
)
;
.global .attribute(.managed) .align 4 .u32 match;
.global .align 1 .b8 $str[34] = {84, 104, 114, 101, 97, 100, 58, 32, 37, 100, 46, 32, 83, 116, 97, 114, 116, 58, 32, 37, 100, 46, 32, 83, 116, 111, 112, 58, 32, 37, 100, 46, 10};
.global .align 1 .b8 $str$1[57] = {77, 97, 116, 99, 104, 32, 102, 111, 117, 110, 100, 32, 98, 121, 32, 116, 104, 114, 101, 97, 100, 32, 110, 46, 32, 37, 100, 32, 105, 110, 32, 112, 111, 115, 105, 116, 105, 111, 110, 115, 32, 37, 100, 32, 116, 104, 114, 111, 117, 103, 104, 32, 37, 100, 46, 10};

.visible .entry _Z12patternMatchPcS_Piii(
	.param .u64 .ptr .align 1 _Z12patternMatchPcS_Piii_param_0,
	.param .u64 .ptr .align 1 _Z12patternMatchPcS_Piii_param_1,
	.param .u64 .ptr .align 1 _Z12patternMatchPcS_Piii_param_2,
	.param .u32 _Z12patternMatchPcS_Piii_param_3,
	.param .u32 _Z12patternMatchPcS_Piii_param_4
)
{
	.local .align 8 .b8 	__local_depot0[16];
	.reg .b64 	%SP;
	.reg .b64 	%SPL;
	.reg .pred 	%p<17>;
	.reg .b16 	%rs<4>;
	.reg .b32 	%r<49>;
	.reg .b32 	%f<5>;
	.reg .b64 	%rd<20>;

	mov.u64 	%SPL, __local_depot0;
	cvta.local.u64 	%SP, %SPL;
	ld.param.u64 	%rd6, [_Z12patternMatchPcS_Piii_param_0];
	ld.param.u64 	%rd7, [_Z12patternMatchPcS_Piii_param_1];
	ld.param.u64 	%rd8, [_Z12patternMatchPcS_Piii_param_2];
	ld.param.u32 	%r19, [_Z12patternMatchPcS_Piii_param_3];
	ld.param.u32 	%r22, [_Z12patternMatchPcS_Piii_param_4];
	add.u64 	%rd9, %SP, 0;
	add.u64 	%rd1, %SPL, 0;
	mov.u32 	%r23, %tid.x;
	mov.u32 	%r24, %ctaid.x;
	mov.u32 	%r25, %ntid.x;
	mad.lo.s32 	%r4, %r24, %r25, %r23;
	cvt.rn.f32.s32 	%f1, %r22;
	mov.u32 	%r26, %nctaid.x;
	mul.lo.s32 	%r27, %r26, %r25;
	cvt.rn.f32.u32 	%f2, %r27;
	div.rn.f32 	%f3, %f1, %f2;
	cvt.rpi.f32.f32 	%f4, %f3;
	cvt.rzi.s32.f32 	%r28, %f4;
	mul.lo.s32 	%r48, %r28, %r4;
	add.s32 	%r3, %r48, %r28;
	st.local.v2.u32 	[%rd1], {%r4, %r48};
	st.local.u32 	[%rd1+8], %r3;
	mov.u64 	%rd10, $str;
	cvta.global.u64 	%rd11, %rd10;
	{ // callseq 0, 0
	.param .b64 param0;
	st.param.b64 	[param0], %rd11;
	.param .b64 param1;
	st.param.b64 	[param1], %rd9;
	.param .b32 retval0;
	call.uni (retval0), 
	vprintf, 
	(
	param0, 
	param1
	);
	ld.param.b32 	%r30, [retval0];
	} // callseq 0
	setp.lt.s32 	%p3, %r19, 1;
	setp.ge.s32 	%p4, %r48, %r22;
	mov.b32 	%r46, 0;
	or.pred  	%p5, %p3, %p4;
	@%p5 bra 	$L__BB0_8;
	cvta.to.global.u64 	%rd2, %rd7;
	cvta.to.global.u64 	%rd3, %rd6;
	cvta.to.global.u64 	%rd4, %rd8;
	mov.b32 	%r46, 0;
$L__BB0_2:
	cvt.s64.s32 	%rd12, %r48;
	add.s64 	%rd5, %rd2, %rd12;
	setp.lt.s32 	%p7, %r46, 0;
	mov.pred 	%p16, -1;
	@%p7 bra 	$L__BB0_7;
	ld.global.u8 	%rs1, [%rd5];
	mov.b32 	%r45, 1;
$L__BB0_4:
	cvt.u64.u32 	%rd13, %r46;
	add.s64 	%rd14, %rd3, %rd13;
	ld.global.u8 	%rs2, [%rd14];
	setp.eq.s16 	%p8, %rs1, %rs2;
	@%p8 bra 	$L__BB0_6;
	mul.wide.u32 	%rd15, %r46, 4;
	add.s64 	%rd16, %rd4, %rd15;
	ld.global.u32 	%r46, [%rd16];
	sub.s32 	%r34, %r48, %r46;
	setp.lt.s32 	%p9, %r34, %r3;
	selp.b32 	%r45, %r45, 0, %p9;
	setp.gt.s32 	%p10, %r46, -1;
	@%p10 bra 	$L__BB0_4;
$L__BB0_6:
	setp.ne.s32 	%p16, %r45, 0;
$L__BB0_7:
	add.s32 	%r46, %r46, 1;
	add.s32 	%r48, %r48, 1;
	setp.lt.s32 	%p11, %r46, %r19;
	setp.lt.s32 	%p12, %r48, %r22;
	and.pred  	%p13, %p11, %p12;
	and.pred  	%p14, %p13, %p16;
	@%p14 bra 	$L__BB0_2;
$L__BB0_8:
	setp.ne.s32 	%p15, %r46, %r19;
	@%p15 bra 	$L__BB0_10;
	mov.b32 	%r35, 1;
	st.global.u32 	[match], %r35;
	sub.s32 	%r36, %r48, %r19;
	add.s32 	%r37, %r48, -1;
	st.local.v2.u32 	[%rd1], {%r4, %r36};
	st.local.u32 	[%rd1+8], %r37;
	mov.u64 	%rd17, $str$1;
	cvta.global.u64 	%rd18, %rd17;
	{ // callseq 1, 0
	.param .b64 param0;
	st.param.b64 	[param0], %rd18;
	.param .b64 param1;
	st.param.b64 	[param1], %rd9;
	.param .b32 retval0;
	call.uni (retval0), 
	vprintf, 
	(
	param0, 
	param1
	);
	ld.param.b32 	%r38, [retval0];
	} // callseq 1
$L__BB0_10:
	ret;

}


// ===== COMPILED SASS (sm_100) =====

	.target	sm_100

	.elftype	@"ET_EXEC"


//--------------------- .note.nv.tkinfo           --------------------------
	.section	.note.nv.tkinfo,"",@"SHT_NOTE"
	.sectionflags	@"SHF_NOTE_NV_TKINFO"
	.tkinfo
        /*0018*/ 	.word	0x00000002
        /*0030*/ 	.string	""
        /*0030*/ 	.string	"ptxas"
        /*0030*/ 	.string	"Cuda compilation tools, release 13.0, V13.0.88"
        /*0030*/ 	.string	"Build cuda_13.0.r13.0/compiler.36424714_0"
        /*0030*/ 	.string	"-arch sm_100 -m 64 "



//--------------------- .note.nv.cuinfo           --------------------------
	.section	.note.nv.cuinfo,"",@"SHT_NOTE"
	.sectionflags	@"SHF_NOTE_NV_CUINFO"
        /*0018*/ 	.short	0x0002
        /*001a*/ 	.short	0x0064
        /*001c*/ 	.short	0x0082
	.zero		2


//--------------------- .nv.info                  --------------------------
	.section	.nv.info,"",@"SHT_CUDA_INFO"
	.align	4


	//----- nvinfo : EIATTR_REGCOUNT
	.align		4
        /*0000*/ 	.byte	0x04, 0x2f
        /*0002*/ 	.short	(.L_4 - .L_3)
	.align		4
.L_3:
        /*0004*/ 	.word	index@(_Z12patternMatchPcS_Piii)
        /*0008*/ 	.word	0x00000019


	//----- nvinfo : EIATTR_FRAME_SIZE
	.align		4
.L_4:
        /*000c*/ 	.byte	0x04, 0x11
        /*000e*/ 	.short	(.L_6 - .L_5)
	.align		4
.L_5:
        /*0010*/ 	.word	index@($__internal_0_$__cuda_sm3x_div_rn_noftz_f32_slowpath)
        /*0014*/ 	.word	0x00000010


	//----- nvinfo : EIATTR_FRAME_SIZE
	.align		4
.L_6:
        /*0018*/ 	.byte	0x04, 0x11
        /*001a*/ 	.short	(.L_8 - .L_7)
	.align		4
.L_7:
        /*001c*/ 	.word	index@(_Z12patternMatchPcS_Piii)
        /*0020*/ 	.word	0x00000010


	//----- nvinfo : EIATTR_MIN_STACK_SIZE
	.align		4
.L_8:
        /*0024*/ 	.byte	0x04, 0x12
        /*0026*/ 	.short	(.L_10 - .L_9)
	.align		4
.L_9:
        /*0028*/ 	.word	index@(_Z12patternMatchPcS_Piii)
        /*002c*/ 	.word	0x00000010
.L_10:


//--------------------- .nv.compat                --------------------------
	.section	.nv.compat,"",@"SHT_CUDA_COMPAT_INFO"
	.align	4
        /*0000*/ 	.byte	0x02, 0x09, 0x00, 0x00, 0x02, 0x02, 0x01, 0x00, 0x02, 0x05, 0x05, 0x00, 0x03, 0x07, 0x01, 0x01
        /*0010*/ 	.byte	0x02, 0x03, 0x00, 0x00, 0x02, 0x06, 0x01, 0x00, 0x04, 0x0b, 0x08, 0x00, 0x01, 0x00, 0x00, 0x00
        /*0020*/ 	.byte	0x00, 0x00, 0x00, 0x00


//--------------------- .nv.info._Z12patternMatchPcS_Piii --------------------------
	.section	.nv.info._Z12patternMatchPcS_Piii,"",@"SHT_CUDA_INFO"
	.sectionflags	@""
	.align	4


	//----- nvinfo : EIATTR_CUDA_API_VERSION
	.align		4
        /*0000*/ 	.byte	0x04, 0x37
        /*0002*/ 	.short	(.L_12 - .L_11)
.L_11:
        /*0004*/ 	.word	0x00000082


	//----- nvinfo : EIATTR_KPARAM_INFO
	.align		4
.L_12:
        /*0008*/ 	.byte	0x04, 0x17
        /*000a*/ 	.short	(.L_14 - .L_13)
.L_13:
        /*000c*/ 	.word	0x00000000
        /*0010*/ 	.short	0x0004
        /*0012*/ 	.short	0x001c
        /*0014*/ 	.byte	0x00, 0xf0, 0x11, 0x00


	//----- nvinfo : EIATTR_KPARAM_INFO
	.align		4
.L_14:
        /*0018*/ 	.byte	0x04, 0x17
        /*001a*/ 	.short	(.L_16 - .L_15)
.L_15:
        /*001c*/ 	.word	0x00000000
        /*0020*/ 	.short	0x0003
        /*0022*/ 	.short	0x0018
        /*0024*/ 	.byte	0x00, 0xf0, 0x11, 0x00


	//----- nvinfo : EIATTR_KPARAM_INFO
	.align		4
.L_16:
        /*0028*/ 	.byte	0x04, 0x17
        /*002a*/ 	.short	(.L_18 - .L_17)
.L_17:
        /*002c*/ 	.word	0x00000000
        /*0030*/ 	.short	0x0002
        /*0032*/ 	.short	0x0010
        /*0034*/ 	.byte	0x00, 0xf5, 0x21, 0x00


	//----- nvinfo : EIATTR_KPARAM_INFO
	.align		4
.L_18:
        /*0038*/ 	.byte	0x04, 0x17
        /*003a*/ 	.short	(.L_20 - .L_19)
.L_19:
        /*003c*/ 	.word	0x00000000
        /*0040*/ 	.short	0x0001
        /*0042*/ 	.short	0x0008
        /*0044*/ 	.byte	0x00, 0xf5, 0x21, 0x00


	//----- nvinfo : EIATTR_KPARAM_INFO
	.align		4
.L_20:
        /*0048*/ 	.byte	0x04, 0x17
        /*004a*/ 	.short	(.L_22 - .L_21)
.L_21:
        /*004c*/ 	.word	0x00000000
        /*0050*/ 	.short	0x0000
        /*0052*/ 	.short	0x0000
        /*0054*/ 	.byte	0x00, 0xf5, 0x21, 0x00


	//----- nvinfo : EIATTR_SPARSE_MMA_MASK
	.align		4
.L_22:
        /*0058*/ 	.byte	0x03, 0x50
        /*005a*/ 	.short	0x0000


	//----- nvinfo : EIATTR_MAXREG_COUNT
	.align		4
        /*005c*/ 	.byte	0x03, 0x1b
        /*005e*/ 	.short	0x00ff


	//----- nvinfo : EIATTR_EXTERNS
	.align		4
        /*0060*/ 	.byte	0x04, 0x0f
        /*0062*/ 	.short	(.L_24 - .L_23)


	//   ....[0]....
	.align		4
.L_23:
        /*0064*/ 	.word	index@(vprintf)


	//----- nvinfo : EIATTR_MERCURY_ISA_VERSION
	.align		4
.L_24:
        /*0068*/ 	.byte	0x03, 0x5f
        /*006a*/ 	.short	0x0101


	//----- nvinfo : EIATTR_VRC_CTA_INIT_COUNT
	.align		4
        /*006c*/ 	.byte	0x02, 0x4a
	.zero		1
	.zero		1


	//----- nvinfo : EIATTR_SYSCALL_OFFSETS
	.align		4
        /*0070*/ 	.byte	0x04, 0x46
        /*0072*/ 	.short	(.L_26 - .L_25)


	//   ....[0]....
.L_25:
        /*0074*/ 	.word	0x00000280


	//   ....[1]....
        /*0078*/ 	.word	0x000006e0


	//----- nvinfo : EIATTR_EXIT_INSTR_OFFSETS
	.align		4
.L_26:
        /*007c*/ 	.byte	0x04, 0x1c
        /*007e*/ 	.short	(.L_28 - .L_27)


	//   ....[0]....
.L_27:
        /*0080*/ 	.word	0x000005b0


	//   ....[1]....
        /*0084*/ 	.word	0x000006f0


	//----- nvinfo : EIATTR_CRS_STACK_SIZE
	.align		4
.L_28:
        /*0088*/ 	.byte	0x04, 0x1e
        /*008a*/ 	.short	(.L_30 - .L_29)
.L_29:
        /*008c*/ 	.word	0x00000000


	//----- nvinfo : EIATTR_CBANK_PARAM_SIZE
	.align		4
.L_30:
        /*0090*/ 	.byte	0x03, 0x19
        /*0092*/ 	.short	0x0020


	//----- nvinfo : EIATTR_PARAM_CBANK
	.align		4
        /*0094*/ 	.byte	0x04, 0x0a
        /*0096*/ 	.short	(.L_32 - .L_31)
	.align		4
.L_31:
        /*0098*/ 	.word	index@(.nv.constant0._Z12patternMatchPcS_Piii)
        /*009c*/ 	.short	0x0380
        /*009e*/ 	.short	0x0020


	//----- nvinfo : EIATTR_SW_WAR
	.align		4
.L_32:
        /*00a0*/ 	.byte	0x04, 0x36
        /*00a2*/ 	.short	(.L_34 - .L_33)
.L_33:
        /*00a4*/ 	.word	0x00000008
.L_34:


//--------------------- .nv.callgraph             --------------------------
	.section	.nv.callgraph,"",@"SHT_CUDA_CALLGRAPH"
	.align	4
	.sectionentsize	8
	.align		4
        /*0000*/ 	.word	0x00000000
	.align		4
        /*0004*/ 	.word	0xffffffff
	.align		4
        /*0008*/ 	.word	index@(_Z12patternMatchPcS_Piii)
	.align		4
        /*000c*/ 	.word	index@(vprintf)
	.align		4
        /*0010*/ 	.word	0x00000000
	.align		4
        /*0014*/ 	.word	0xfffffffe
	.align		4
        /*0018*/ 	.word	0x00000000
	.align		4
        /*001c*/ 	.word	0xfffffffd
	.align		4
        /*0020*/ 	.word	0x00000000
	.align		4
        /*0024*/ 	.word	0xfffffffc


//--------------------- .nv.constant4             --------------------------
	.section	.nv.constant4,"a",@progbits
	.align	8
	.align		8
.nv.constant4:
        /*0000*/ 	.dword	vprintf
	.align		8
        /*0008*/ 	.dword	match
	.align		8
        /*0010*/ 	.dword	$str
	.align		8
        /*0018*/ 	.dword	$str$1


//--------------------- .text._Z12patternMatchPcS_Piii --------------------------
	.section	.text._Z12patternMatchPcS_Piii,"ax",@progbits
	.align	128
        .global         _Z12patternMatchPcS_Piii
        .type           _Z12patternMatchPcS_Piii,@function
        .size           _Z12patternMatchPcS_Piii,(.L_x_20 - _Z12patternMatchPcS_Piii)
        .other          _Z12patternMatchPcS_Piii,@"STO_CUDA_ENTRY STV_DEFAULT"
_Z12patternMatchPcS_Piii:
.text._Z12patternMatchPcS_Piii:
[----:B------:R-:W0:Y:S01]  /*0000*/  LDC R1, c[0x0][0x37c] ;  /* 0x0000df00ff017b82 */ /* 0x000e220000000800 */
[----:B------:R-:W1:Y:S07]  /*0010*/  LDCU UR5, c[0x0][0x2fc] ;  /* 0x00005f80ff0577ac */ /* 0x000e6e0008000800 */
[----:B------:R-:W2:Y:S01]  /*0020*/  LDC R5, c[0x0][0x360] ;  /* 0x0000d800ff057b82 */ /* 0x000ea20000000800 */
[----:B------:R-:W3:Y:S01]  /*0030*/  S2R R16, SR_TID.X ;  /* 0x0000000000107919 */ /* 0x000ee20000002100 */
[----:B0-----:R-:W-:Y:S01]  /*0040*/  VIADD R1, R1, 0xfffffff0 ;  /* 0xfffffff001017836 */ /* 0x001fe20000000000 */
[----:B------:R-:W2:Y:S01]  /*0050*/  LDCU UR4, c[0x0][0x370] ;  /* 0x00006e00ff0477ac */ /* 0x000ea20008000800 */
[----:B------:R-:W0:Y:S04]  /*0060*/  LDCU UR7, c[0x0][0x39c] ;  /* 0x00007380ff0777ac */ /* 0x000e280008000800 */
[----:B------:R-:W3:Y:S01]  /*0070*/  S2UR UR6, SR_CTAID.X ;  /* 0x00000000000679c3 */ /* 0x000ee20000002500 */
[----:B--2---:R-:W-:Y:S01]  /*0080*/  IMAD R0, R5, UR4, RZ ;  /* 0x0000000405007c24 */ /* 0x004fe2000f8e02ff */
[----:B------:R-:W2:Y:S04]  /*0090*/  LDCU UR4, c[0x0][0x2f8] ;  /* 0x00005f00ff0477ac */ /* 0x000ea80008000800 */
[----:B------:R-:W-:-:S02]  /*00a0*/  I2FP.F32.U32 R7, R0 ;  /* 0x0000000000077245 */ /* 0x000fc40000201000 */
[----:B0-----:R-:W-:Y:S02]  /*00b0*/  I2FP.F32.S32 R0, UR7 ;  /* 0x0000000700007c45 */ /* 0x001fe40008201400 */
[----:B------:R-:W0:Y:S01]  /*00c0*/  MUFU.RCP R2, R7 ;  /* 0x0000000700027308 */ /* 0x000e220000001000 */
[----:B---3--:R-:W-:-:S07]  /*00d0*/  IMAD R16, R5, UR6, R16 ;  /* 0x0000000605107c24 */ /* 0x008fce000f8e0210 */
[----:B------:R-:W3:Y:S01]  /*00e0*/  FCHK P0, R0, R7 ;  /* 0x0000000700007302 */ /* 0x000ee20000000000 */
[----:B--2---:R-:W-:Y:S01]  /*00f0*/  IADD3 R18, P1, PT, R1, UR4, RZ ;  /* 0x0000000401127c10 */ /* 0x004fe2000ff3e0ff */
[----:B0-----:R-:W-:-:S04]  /*0100*/  FFMA R3, -R7, R2, 1 ;  /* 0x3f80000007037423 */ /* 0x001fc80000000102 */
[----:B------:R-:W-:-:S04]  /*0110*/  FFMA R3, R2, R3, R2 ;  /* 0x0000000302037223 */ /* 0x000fc80000000002 */
[----:B------:R-:W-:-:S04]  /*0120*/  FFMA R2, R0, R3, RZ ;  /* 0x0000000300027223 */ /* 0x000fc800000000ff */
[----:B------:R-:W-:-:S04]  /*0130*/  FFMA R4, -R7, R2, R0 ;  /* 0x0000000207047223 */ /* 0x000fc80000000100 */
[----:B------:R-:W-:Y:S01]  /*0140*/  FFMA R3, R3, R4, R2 ;  /* 0x0000000403037223 */ /* 0x000fe20000000002 */
[----:B-1----:R-:W-:Y:S01]  /*0150*/  IMAD.X R2, RZ, RZ, UR5, P1 ;  /* 0x00000005ff027e24 */ /* 0x002fe200088e06ff */
[----:B---3--:R-:W-:Y:S06]  /*0160*/  @!P0 BRA `(.L_x_0) ;  /* 0x00000000000c8947 */ /* 0x008fec0003800000 */
[----:B------:R-:W-:-:S07]  /*0170*/  MOV R4, 0x190 ;  /* 0x0000019000047802 */ /* 0x000fce0000000f00 */
[----:B------:R-:W-:Y:S05]  /*0180*/  CALL.REL.NOINC `($__internal_0_$__cuda_sm3x_div_rn_noftz_f32_slowpath) ;  /* 0x00000004005c7944 */ /* 0x000fea0003c00000 */
[----:B------:R-:W-:-:S07]  /*0190*/  IMAD.MOV.U32 R3, RZ, RZ, R0 ;  /* 0x000000ffff037224 */ /* 0x000fce00078e0000 */
.L_x_0:
[----:B------:R-:W0:Y:S01]  /*01a0*/  F2I.CEIL.NTZ R3, R3 ;  /* 0x0000000300037305 */ /* 0x000e22000020b100 */
[----:B------:R-:W-:Y:S01]  /*01b0*/  MOV R0, 0x0 ;  /* 0x0000000000007802 */ /* 0x000fe20000000f00 */
[----:B------:R-:W1:Y:S01]  /*01c0*/  LDCU.64 UR4, c[0x4][0x10] ;  /* 0x01000200ff0477ac */ /* 0x000e620008000a00 */
[----:B------:R-:W-:Y:S02]  /*01d0*/  IMAD.MOV.U32 R6, RZ, RZ, R18 ;  /* 0x000000ffff067224 */ /* 0x000fe400078e0012 */
[----:B------:R2:W3:Y:S01]  /*01e0*/  LDC.64 R8, c[0x4][R0] ;  /* 0x0100000000087b82 */ /* 0x0004e20000000a00 */
[----:B------:R-:W-:Y:S01]  /*01f0*/  IMAD.MOV.U32 R7, RZ, RZ, R2 ;  /* 0x000000ffff077224 */ /* 0x000fe200078e0002 */
[----:B------:R-:W4:Y:S01]  /*0200*/  LDCU.64 UR36, c[0x0][0x380] ;  /* 0x00007000ff2477ac */ /* 0x000f220008000a00 */
[----:B0-----:R-:W-:-:S04]  /*0210*/  IMAD R17, R16, R3, RZ ;  /* 0x0000000310117224 */ /* 0x001fc800078e02ff */
[----:B------:R-:W-:Y:S01]  /*0220*/  IMAD.IADD R22, R3, 0x1, R17 ;  /* 0x0000000103167824 */ /* 0x000fe200078e0211 */
[----:B------:R2:W-:Y:S01]  /*0230*/  STL.64 [R1], R16 ;  /* 0x0000001001007387 */ /* 0x0005e20000100a00 */
[----:B-1----:R-:W-:Y:S02]  /*0240*/  IMAD.U32 R4, RZ, RZ, UR4 ;  /* 0x00000004ff047e24 */ /* 0x002fe4000f8e00ff */
[----:B------:R-:W-:Y:S01]  /*0250*/  IMAD.U32 R5, RZ, RZ, UR5 ;  /* 0x00000005ff057e24 */ /* 0x000fe2000f8e00ff */
[----:B------:R2:W-:Y:S06]  /*0260*/  STL [R1+0x8], R22 ;  /* 0x0000081601007387 */ /* 0x0005ec0000100800 */
[----:B------:R-:W-:-:S07]  /*0270*/  LEPC R20, `(.L_x_1) ;  /* 0x000000001014794e */ /* 0x000fce0000000000 */
[----:B--234-:R-:W-:Y:S05]  /*0280*/  CALL.ABS.NOINC R8 ;  /* 0x0000000008007343 */ /* 0x01cfea0003c00000 */
.L_x_1:
[----:B------:R-:W0:Y:S01]  /*0290*/  LDCU.64 UR4, c[0x0][0x398] ;  /* 0x00007300ff0477ac */ /* 0x000e220008000a00 */
[----:B------:R-:W1:Y:S01]  /*02a0*/  LDC.64 R10, c[0x0][0x358] ;  /* 0x0000d600ff0a7b82 */ /* 0x000e620000000a00 */
[----:B------:R-:W-:Y:S01]  /*02b0*/  BSSY.RECONVERGENT B0, `(.L_x_2) ;  /* 0x000002e000007945 */ /* 0x000fe20003800200 */
[----:B------:R-:W-:Y:S02]  /*02c0*/  IMAD.MOV.U32 R0, RZ, RZ, RZ ;  /* 0x000000ffff007224 */ /* 0x000fe400078e00ff */
[----:B0-----:R-:W-:Y:S01]  /*02d0*/  IMAD.U32 R13, RZ, RZ, UR4 ;  /* 0x00000004ff0d7e24 */ /* 0x001fe2000f8e00ff */
[----:B------:R-:W-:-:S04]  /*02e0*/  ISETP.GE.AND P0, PT, R17, UR5, PT ;  /* 0x0000000511007c0c */ /* 0x000fc8000bf06270 */
[----:B------:R-:W-:-:S13]  /*02f0*/  ISETP.LT.OR P0, PT, R13, 0x1, P0 ;  /* 0x000000010d00780c */ /* 0x000fda0000701670 */
[----:B------:R-:W-:Y:S05]  /*0300*/  @P0 BRA `(.L_x_3) ;  /* 0x0000000000a00947 */ /* 0x000fea0003800000 */
[----:B------:R-:W-:-:S07]  /*0310*/  IMAD.MOV.U32 R0, RZ, RZ, RZ ;  /* 0x000000ffff007224 */ /* 0x000fce00078e00ff */
.L_x_9:
[----:B0-----:R-:W0:Y:S01]  /*0320*/  LDCU.64 UR4, c[0x0][0x388] ;  /* 0x00007100ff0477ac */ /* 0x001e220008000a00 */
[----:B------:R-:W-:Y:S01]  /*0330*/  ISETP.GE.AND P1, PT, R0, RZ, PT ;  /* 0x000000ff0000720c */ /* 0x000fe20003f26270 */
[----:B------:R-:W-:Y:S01]  /*0340*/  BSSY.RECONVERGENT B1, `(.L_x_4) ;  /* 0x000001d000017945 */ /* 0x000fe20003800200 */
[----:B------:R-:W-:Y:S02]  /*0350*/  PLOP3.LUT P0, PT, PT, PT, PT, 0x80, 0x8 ;  /* 0x000000000008781c */ /* 0x000fe40003f0f070 */
[----:B0-----:R-:W-:-:S04]  /*0360*/  IADD3 R4, P2, PT, R17, UR4, RZ ;  /* 0x0000000411047c10 */ /* 0x001fc8000ff5e0ff */
[----:B------:R-:W-:-:S05]  /*0370*/  LEA.HI.X.SX32 R5, R17, UR5, 0x1, P2 ;  /* 0x0000000511057c11 */ /* 0x000fca00090f0eff */
[----:B------:R-:W-:Y:S05]  /*0380*/  @!P1 BRA `(.L_x_5) ;  /* 0x0000000000609947 */ /* 0x000fea0003800000 */
[----:B-1----:R-:W-:Y:S01]  /*0390*/  R2UR UR4, R10 ;  /* 0x000000000a0472ca */ /* 0x002fe200000e0000 */
[----:B------:R-:W0:Y:S01]  /*03a0*/  LDC.64 R6, c[0x0][0x390] ;  /* 0x0000e400ff067b82 */ /* 0x000e220000000a00 */
[----:B------:R-:W-:-:S13]  /*03b0*/  R2UR UR5, R11 ;  /* 0x000000000b0572ca */ /* 0x000fda00000e0000 */
[----:B------:R1:W5:Y:S01]  /*03c0*/  LDG.E.U8 R13, desc[UR4][R4.64] ;  /* 0x00000004040d7981 */ /* 0x000362000c1e1100 */
[----:B------:R-:W-:Y:S01]  /*03d0*/  BSSY.RECONVERGENT B2, `(.L_x_6) ;  /* 0x0000012000027945 */ /* 0x000fe20003800200 */
[----:B------:R-:W-:-:S07]  /*03e0*/  IMAD.MOV.U32 R3, RZ, RZ, 0x1 ;  /* 0x00000001ff037424 */ /* 0x000fce00078e00ff */
.L_x_8:
[----:B------:R-:W-:Y:S02]  /*03f0*/  R2UR UR4, R10 ;  /* 0x000000000a0472ca */ /* 0x000fe400000e0000 */
[----:B------:R-:W-:Y:S02]  /*0400*/  R2UR UR5, R11 ;  /* 0x000000000b0572ca */ /* 0x000fe400000e0000 */
[----:B-1----:R-:W-:-:S05]  /*0410*/  IADD3 R4, P0, PT, R0, UR36, RZ ;  /* 0x0000002400047c10 */ /* 0x002fca000ff1e0ff */
[----:B------:R-:W-:-:S06]  /*0420*/  IMAD.X R5, RZ, RZ, UR37, P0 ;  /* 0x00000025ff057e24 */ /* 0x000fcc00080e06ff */
[----:B------:R-:W2:Y:S02]  /*0430*/  LDG.E.U8 R4, desc[UR4][R4.64] ;  /* 0x0000000404047981 */ /* 0x000ea4000c1e1100 */
[----:B--2--5:R-:W-:-:S13]  /*0440*/  ISETP.NE.AND P0, PT, R13, R4, PT ;  /* 0x000000040d00720c */ /* 0x024fda0003f05270 */
[----:B------:R-:W-:Y:S05]  /*0450*/  @!P0 BRA `(.L_x_7) ;  /* 0x0000000000248947 */ /* 0x000fea0003800000 */
[----:B------:R-:W-:Y:S01]  /*0460*/  R2UR UR4, R10 ;  /* 0x000000000a0472ca */ /* 0x000fe200000e0000 */
[----:B0-----:R-:W-:Y:S01]  /*0470*/  IMAD.WIDE.U32 R4, R0, 0x4, R6 ;  /* 0x0000000400047825 */ /* 0x001fe200078e0006 */
[----:B------:R-:W-:-:S13]  /*0480*/  R2UR UR5, R11 ;  /* 0x000000000b0572ca */ /* 0x000fda00000e0000 */
[----:B------:R-:W2:Y:S02]  /*0490*/  LDG.E R0, desc[UR4][R4.64] ;  /* 0x0000000404007981 */ /* 0x000ea4000c1e1900 */
[----:B--2---:R-:W-:Y:S01]  /*04a0*/  ISETP.GT.AND P1, PT, R0, -0x1, PT ;  /* 0xffffffff0000780c */ /* 0x004fe20003f24270 */
[----:B------:R-:W-:-:S05]  /*04b0*/  IMAD.IADD R9, R17, 0x1, -R0 ;  /* 0x0000000111097824 */ /* 0x000fca00078e0a00 */
[----:B------:R-:W-:-:S04]  /*04c0*/  ISETP.GE.AND P0, PT, R9, R22, PT ;  /* 0x000000160900720c */ /* 0x000fc80003f06270 */
[----:B------:R-:W-:-:S03]  /*04d0*/  SEL R3, R3, RZ, !P0 ;  /* 0x000000ff03037207 */ /* 0x000fc60004000000 */
[----:B------:R-:W-:Y:S06]  /*04e0*/  @P1 BRA `(.L_x_8) ;  /* 0xfffffffc00c01947 */ /* 0x000fec000383ffff */
.L_x_7:
[----:B------:R-:W-:Y:S05]  /*04f0*/  BSYNC.RECONVERGENT B2 ;  /* 0x0000000000027941 */ /* 0x000fea0003800200 */
.L_x_6:
[----:B------:R-:W-:-:S13]  /*0500*/  ISETP.NE.AND P0, PT, R3, RZ, PT ;  /* 0x000000ff0300720c */ /* 0x000fda0003f05270 */
.L_x_5:
[----:B------:R-:W-:Y:S05]  /*0510*/  BSYNC.RECONVERGENT B1 ;  /* 0x0000000000017941 */ /* 0x000fea0003800200 */
.L_x_4:
[----:B------:R-:W2:Y:S01]  /*0520*/  LDCU.64 UR4, c[0x0][0x398] ;  /* 0x00007300ff0477ac */ /* 0x000ea20008000a00 */
[----:B------:R-:W-:Y:S02]  /*0530*/  VIADD R17, R17, 0x1 ;  /* 0x0000000111117836 */ /* 0x000fe40000000000 */
[----:B------:R-:W-:Y:S02]  /*0540*/  VIADD R0, R0, 0x1 ;  /* 0x0000000100007836 */ /* 0x000fe40000000000 */
[----:B--2---:R-:W-:Y:S01]  /*0550*/  IMAD.U32 R13, RZ, RZ, UR4 ;  /* 0x00000004ff0d7e24 */ /* 0x004fe2000f8e00ff */
[----:B------:R-:W-:-:S04]  /*0560*/  ISETP.GE.AND P1, PT, R17, UR5, PT ;  /* 0x0000000511007c0c */ /* 0x000fc8000bf26270 */
[----:B------:R-:W-:-:S13]  /*0570*/  ISETP.LT.AND P1, PT, R0, R13, !P1 ;  /* 0x0000000d0000720c */ /* 0x000fda0004f21270 */
[----:B------:R-:W-:Y:S05]  /*0580*/  @P0 BRA P1, `(.L_x_9) ;  /* 0xfffffffc00640947 */ /* 0x000fea000083ffff */
.L_x_3:
[----:B------:R-:W-:Y:S05]  /*0590*/  BSYNC.RECONVERGENT B0 ;  /* 0x0000000000007941 */ /* 0x000fea0003800200 */
.L_x_2:
[----:B------:R-:W-:-:S13]  /*05a0*/  ISETP.NE.AND P0, PT, R0, R13, PT ;  /* 0x0000000d0000720c */ /* 0x000fda0003f05270 */
[----:B------:R-:W-:Y:S05]  /*05b0*/  @P0 EXIT ;  /* 0x000000000000094d */ /* 0x000fea0003800000 */
[----:B------:R-:W2:Y:S01]  /*05c0*/  LDC.64 R8, c[0x4][0x8] ;  /* 0x01000200ff087b82 */ /* 0x000ea20000000a00 */
[----:B-1----:R-:W-:Y:S01]  /*05d0*/  R2UR UR6, R10 ;  /* 0x000000000a0672ca */ /* 0x002fe200000e0000 */
[----:B------:R-:W-:Y:S01]  /*05e0*/  IMAD.IADD R13, R17, 0x1, -R13 ;  /* 0x00000001110d7824 */ /* 0x000fe200078e0a0d */
[----:B------:R-:W-:Y:S01]  /*05f0*/  R2UR UR7, R11 ;  /* 0x000000000b0772ca */ /* 0x000fe200000e0000 */
[----:B------:R-:W-:Y:S01]  /*0600*/  IMAD.MOV.U32 R12, RZ, RZ, R16 ;  /* 0x000000ffff0c7224 */ /* 0x000fe200078e0010 */
[----:B------:R-:W-:Y:S01]  /*0610*/  MOV R10, 0x0 ;  /* 0x00000000000a7802 */ /* 0x000fe20000000f00 */
[----:B------:R-:W-:Y:S01]  /*0620*/  VIADD R0, R17, 0xffffffff ;  /* 0xffffffff11007836 */ /* 0x000fe20000000000 */
[----:B------:R-:W1:Y:S01]  /*0630*/  LDCU.64 UR4, c[0x4][0x18] ;  /* 0x01000300ff0477ac */ /* 0x000e620008000a00 */
[----:B------:R-:W-:Y:S01]  /*0640*/  IMAD.MOV.U32 R3, RZ, RZ, 0x1 ;  /* 0x00000001ff037424 */ /* 0x000fe200078e00ff */
[----:B------:R3:W-:Y:S01]  /*0650*/  STL.64 [R1], R12 ;  /* 0x0000000c01007387 */ /* 0x0007e20000100a00 */
[----:B0-----:R-:W-:Y:S01]  /*0660*/  IMAD.MOV.U32 R6, RZ, RZ, R18 ;  /* 0x000000ffff067224 */ /* 0x001fe200078e0012 */
[----:B------:R-:W0:Y:S01]  /*0670*/  LDC.64 R10, c[0x4][R10] ;  /* 0x010000000a0a7b82 */ /* 0x000e220000000a00 */
[----:B------:R-:W-:Y:S01]  /*0680*/  IMAD.MOV.U32 R7, RZ, RZ, R2 ;  /* 0x000000ffff077224 */ /* 0x000fe200078e0002 */
[----:B------:R3:W-:Y:S04]  /*0690*/  STL [R1+0x8], R0 ;  /* 0x0000080001007387 */ /* 0x0007e80000100800 */
[----:B--2---:R3:W-:Y:S01]  /*06a0*/  STG.E desc[UR6][R8.64], R3 ;  /* 0x0000000308007986 */ /* 0x0047e2000c101906 */
[----:B-1----:R-:W-:-:S02]  /*06b0*/  IMAD.U32 R4, RZ, RZ, UR4 ;  /* 0x00000004ff047e24 */ /* 0x002fc4000f8e00ff */
[----:B------:R-:W-:-:S07]  /*06c0*/  IMAD.U32 R5, RZ, RZ, UR5 ;  /* 0x00000005ff057e24 */ /* 0x000fce000f8e00ff */
[----:B------:R-:W-:-:S07]  /*06d0*/  LEPC R20, `(.L_x_10) ;  /* 0x000000001014794e */ /* 0x000fce0000000000 */
[----:B0--3--:R-:W-:Y:S05]  /*06e0*/  CALL.ABS.NOINC R10 ;  /* 0x000000000a007343 */ /* 0x009fea0003c00000 */
.L_x_10:
[----:B------:R-:W-:Y:S05]  /*06f0*/  EXIT ;  /* 0x000000000000794d */ /* 0x000fea0003800000 */
        .weak           $__internal_0_$__cuda_sm3x_div_rn_noftz_f32_slowpath
        .type           $__internal_0_$__cuda_sm3x_div_rn_noftz_f32_slowpath,@function
        .size           $__internal_0_$__cuda_sm3x_div_rn_noftz_f32_slowpath,(.L_x_20 - $__internal_0_$__cuda_sm3x_div_rn_noftz_f32_slowpath)
$__internal_0_$__cuda_sm3x_div_rn_noftz_f32_slowpath:
[----:B------:R-:W-:Y:S01]  /*0700*/  SHF.R.U32.HI R5, RZ, 0x17, R7 ;  /* 0x00000017ff057819 */ /* 0x000fe20000011607 */
[--C-:B------:R-:W-:Y:S01]  /*0710*/  IMAD.MOV.U32 R9, RZ, RZ, R0.reuse ;  /* 0x000000ffff097224 */ /* 0x100fe200078e0000 */
[----:B------:R-:W-:Y:S02]  /*0720*/  SHF.R.U32.HI R3, RZ, 0x17, R0 ;  /* 0x00000017ff037819 */ /* 0x000fe40000011600 */
[----:B------:R-:W-:Y:S02]  /*0730*/  LOP3.LUT R8, R5, 0xff, RZ, 0xc0, !PT ;  /* 0x000000ff05087812 */ /* 0x000fe400078ec0ff */
[----:B------:R-:W-:-:S03]  /*0740*/  LOP3.LUT R6, R3, 0xff, RZ, 0xc0, !PT ;  /* 0x000000ff03067812 */ /* 0x000fc600078ec0ff */
[----:B------:R-:W-:Y:S02]  /*0750*/  VIADD R11, R8, 0xffffffff ;  /* 0xffffffff080b7836 */ /* 0x000fe40000000000 */
[----:B------:R-:W-:-:S03]  /*0760*/  VIADD R10, R6, 0xffffffff ;  /* 0xffffffff060a7836 */ /* 0x000fc60000000000 */
[----:B------:R-:W-:-:S04]  /*0770*/  ISETP.GT.U32.AND P0, PT, R11, 0xfd, PT ;  /* 0x000000fd0b00780c */ /* 0x000fc80003f04070 */
[----:B------:R-:W-:-:S13]  /*0780*/  ISETP.GT.U32.OR P0, PT, R10, 0xfd, P0 ;  /* 0x000000fd0a00780c */ /* 0x000fda0000704470 */
[----:B------:R-:W-:Y:S01]  /*0790*/  @!P0 IMAD.MOV.U32 R5, RZ, RZ, RZ ;  /* 0x000000ffff058224 */ /* 0x000fe200078e00ff */
[----:B------:R-:W-:Y:S06]  /*07a0*/  @!P0 BRA `(.L_x_11) ;  /* 0x0000000000608947 */ /* 0x000fec0003800000 */
[----:B------:R-:W-:Y:S01]  /*07b0*/  FSETP.GTU.FTZ.AND P0, PT, |R0|, +INF , PT ;  /* 0x7f8000000000780b */ /* 0x000fe20003f1c200 */
[----:B------:R-:W-:Y:S01]  /*07c0*/  IMAD.MOV.U32 R3, RZ, RZ, R7 ;  /* 0x000000ffff037224 */ /* 0x000fe200078e0007 */
[----:B------:R-:W-:-:S04]  /*07d0*/  FSETP.GTU.FTZ.AND P1, PT, |R7|, +INF , PT ;  /* 0x7f8000000700780b */ /* 0x000fc80003f3c200 */
[----:B------:R-:W-:-:S13]  /*07e0*/  PLOP3.LUT P0, PT, P0, P1, PT, 0xf8, 0x8f ;  /* 0x00000000008f781c */ /* 0x000fda0000703f70 */
[----:B------:R-:W-:Y:S05]  /*07f0*/  @P0 BRA `(.L_x_12) ;  /* 0x0000000400440947 */ /* 0x000fea0003800000 */
[----:B------:R-:W-:-:S13]  /*0800*/  LOP3.LUT P0, RZ, R7, 0x7fffffff, R9, 0xc8, !PT ;  /* 0x7fffffff07ff7812 */ /* 0x000fda000780c809 */
[----:B------:R-:W-:Y:S05]  /*0810*/  @!P0 BRA `(.L_x_13) ;  /* 0x0000000400348947 */ /* 0x000fea0003800000 */
[C---:B------:R-:W-:Y:S02]  /*0820*/  FSETP.NEU.FTZ.AND P2, PT, |R0|.reuse, +INF , PT ;  /* 0x7f8000000000780b */ /* 0x040fe40003f5d200 */
[----:B------:R-:W-:Y:S02]  /*0830*/  FSETP.NEU.FTZ.AND P1, PT, |R3|, +INF , PT ;  /* 0x7f8000000300780b */ /* 0x000fe40003f3d200 */
[----:B------:R-:W-:-:S11]  /*0840*/  FSETP.NEU.FTZ.AND P0, PT, |R0|, +INF , PT ;  /* 0x7f8000000000780b */ /* 0x000fd60003f1d200 */
[----:B------:R-:W-:Y:S05]  /*0850*/  @!P1 BRA !P2, `(.L_x_13) ;  /* 0x0000000400249947 */ /* 0x000fea0005000000 */
[----:B------:R-:W-:-:S04]  /*0860*/  LOP3.LUT P2, RZ, R9, 0x7fffffff, RZ, 0xc0, !PT ;  /* 0x7fffffff09ff7812 */ /* 0x000fc8000784c0ff */
[----:B------:R-:W-:-:S13]  /*0870*/  PLOP3.LUT P1, PT, P1, P2, PT, 0x2f, 0xf2 ;  /* 0x0000000000f2781c */ /* 0x000fda0000f24577 */
[----:B------:R-:W-:Y:S05]  /*0880*/  @P1 BRA `(.L_x_14) ;  /* 0x0000000400101947 */ /* 0x000fea0003800000 */
[----:B------:R-:W-:-:S04]  /*0890*/  LOP3.LUT P1, RZ, R7, 0x7fffffff, RZ, 0xc0, !PT ;  /* 0x7fffffff07ff7812 */ /* 0x000fc8000782c0ff */
[----:B------:R-:W-:-:S13]  /*08a0*/  PLOP3.LUT P0, PT, P0, P1, PT, 0x2f, 0xf2 ;  /* 0x0000000000f2781c */ /* 0x000fda0000702577 */
[----:B------:R-:W-:Y:S05]  /*08b0*/  @P0 BRA `(.L_x_15) ;  /* 0x0000000000f80947 */ /* 0x000fea0003800000 */
[----:B------:R-:W-:Y:S02]  /*08c0*/  ISETP.GE.AND P0, PT, R10, RZ, PT ;  /* 0x000000ff0a00720c */ /* 0x000fe40003f06270 */
[----:B------:R-:W-:-:S11]  /*08d0*/  ISETP.GE.AND P1, PT, R11, RZ, PT ;  /* 0x000000ff0b00720c */ /* 0x000fd60003f26270 */
[----:B------:R-:W-:Y:S02]  /*08e0*/  @P0 IMAD.MOV.U32 R5, RZ, RZ, RZ ;  /* 0x000000ffff050224 */ /* 0x000fe400078e00ff */
[----:B------:R-:W-:Y:S01]  /*08f0*/  @!P0 FFMA R9, R0, 1.84467440737095516160e+19, RZ ;  /* 0x5f80000000098823 */ /* 0x000fe200000000ff */
[----:B------:R-:W-:Y:S02]  /*0900*/  @!P0 IMAD.MOV.U32 R5, RZ, RZ, -0x40 ;  /* 0xffffffc0ff058424 */ /* 0x000fe400078e00ff */
[----:B------:R-:W-:Y:S02]  /*0910*/  @!P1 FFMA R7, R3, 1.84467440737095516160e+19, RZ ;  /* 0x5f80000003079823 */ /* 0x000fe400000000ff */
[----:B------:R-:W-:-:S07]  /*0920*/  @!P1 VIADD R5, R5, 0x40 ;  /* 0x0000004005059836 */ /* 0x000fce0000000000 */
.L_x_11:
[----:B------:R-:W-:Y:S01]  /*0930*/  LEA R0, R8, 0xc0800000, 0x17 ;  /* 0xc080000008007811 */ /* 0x000fe200078eb8ff */
[----:B------:R-:W-:-:S04]  /*0940*/  VIADD R6, R6, 0xffffff81 ;  /* 0xffffff8106067836 */ /* 0x000fc80000000000 */
[----:B------:R-:W-:Y:S02]  /*0950*/  IMAD.IADD R7, R7, 0x1, -R0 ;  /* 0x0000000107077824 */ /* 0x000fe400078e0a00 */
[C---:B------:R-:W-:Y:S01]  /*0960*/  IMAD R0, R6.reuse, -0x800000, R9 ;  /* 0xff80000006007824 */ /* 0x040fe200078e0209 */
[----:B------:R-:W-:Y:S01]  /*0970*/  IADD3 R6, PT, PT, R6, 0x7f, -R8 ;  /* 0x0000007f06067810 */ /* 0x000fe20007ffe808 */
[----:B------:R-:W0:Y:S01]  /*0980*/  MUFU.RCP R3, R7 ;  /* 0x0000000700037308 */ /* 0x000e220000001000 */
[----:B------:R-:W-:-:S03]  /*0990*/  FADD.FTZ R11, -R7, -RZ ;  /* 0x800000ff070b7221 */ /* 0x000fc60000010100 */
[----:B------:R-:W-:Y:S02]  /*09a0*/  IMAD.IADD R6, R6, 0x1, R5 ;  /* 0x0000000106067824 */ /* 0x000fe400078e0205 */
[----:B0-----:R-:W-:-:S04]  /*09b0*/  FFMA R10, R3, R11, 1 ;  /* 0x3f800000030a7423 */ /* 0x001fc8000000000b */
[----:B------:R-:W-:-:S04]  /*09c0*/  FFMA R12, R3, R10, R3 ;  /* 0x0000000a030c7223 */ /* 0x000fc80000000003 */
[----:B------:R-:W-:-:S04]  /*09d0*/  FFMA R3, R0, R12, RZ ;  /* 0x0000000c00037223 */ /* 0x000fc800000000ff */
[----:B------:R-:W-:-:S04]  /*09e0*/  FFMA R10, R11, R3, R0 ;  /* 0x000000030b0a7223 */ /* 0x000fc80000000000 */
[----:B------:R-:W-:-:S04]  /*09f0*/  FFMA R9, R12, R10, R3 ;  /* 0x0000000a0c097223 */ /* 0x000fc80000000003 */
[----:B------:R-:W-:-:S04]  /*0a00*/  FFMA R10, R11, R9, R0 ;  /* 0x000000090b0a7223 */ /* 0x000fc80000000000 */
[----:B------:R-:W-:-:S05]  /*0a10*/  FFMA R0, R12, R10, R9 ;  /* 0x0000000a0c007223 */ /* 0x000fca0000000009 */
[----:B------:R-:W-:-:S04]  /*0a20*/  SHF.R.U32.HI R3, RZ, 0x17, R0 ;  /* 0x00000017ff037819 */ /* 0x000fc80000011600 */
[----:B------:R-:W-:-:S05]  /*0a30*/  LOP3.LUT R3, R3, 0xff, RZ, 0xc0, !PT ;  /* 0x000000ff03037812 */ /* 0x000fca00078ec0ff */
[----:B------:R-:W-:-:S04]  /*0a40*/  IMAD.IADD R7, R3, 0x1, R6 ;  /* 0x0000000103077824 */ /* 0x000fc800078e0206 */
[----:B------:R-:W-:-:S05]  /*0a50*/  VIADD R3, R7, 0xffffffff ;  /* 0xffffffff07037836 */ /* 0x000fca0000000000 */
[----:B------:R-:W-:-:S13]  /*0a60*/  ISETP.GE.U32.AND P0, PT, R3, 0xfe, PT ;  /* 0x000000fe0300780c */ /* 0x000fda0003f06070 */
[----:B------:R-:W-:Y:S05]  /*0a70*/  @!P0 BRA `(.L_x_16) ;  /* 0x0000000000808947 */ /* 0x000fea0003800000 */
[----:B------:R-:W-:-:S13]  /*0a80*/  ISETP.GT.AND P0, PT, R7, 0xfe, PT ;  /* 0x000000fe0700780c */ /* 0x000fda0003f04270 */
[----:B------:R-:W-:Y:S05]  /*0a90*/  @P0 BRA `(.L_x_17) ;  /* 0x00000000006c0947 */ /* 0x000fea0003800000 */
[----:B------:R-:W-:-:S13]  /*0aa0*/  ISETP.GE.AND P0, PT, R7, 0x1, PT ;  /* 0x000000010700780c */ /* 0x000fda0003f06270 */
[----:B------:R-:W-:Y:S05]  /*0ab0*/  @P0 BRA `(.L_x_18) ;  /* 0x0000000000980947 */ /* 0x000fea0003800000 */
[----:B------:R-:W-:Y:S02]  /*0ac0*/  ISETP.GE.AND P0, PT, R7, -0x18, PT ;  /* 0xffffffe80700780c */ /* 0x000fe40003f06270 */
[----:B------:R-:W-:-:S11]  /*0ad0*/  LOP3.LUT R0, R0, 0x80000000, RZ, 0xc0, !PT ;  /* 0x8000000000007812 */ /* 0x000fd600078ec0ff */
[----:B------:R-:W-:Y:S05]  /*0ae0*/  @!P0 BRA `(.L_x_18) ;  /* 0x00000000008c8947 */ /* 0x000fea0003800000 */
[CCC-:B------:R-:W-:Y:S01]  /*0af0*/  FFMA.RZ R3, R12.reuse, R10.reuse, R9.reuse ;  /* 0x0000000a0c037223 */ /* 0x1c0fe2000000c009 */
[C---:B------:R-:W-:Y:S02]  /*0b00*/  VIADD R8, R7.reuse, 0x20 ;  /* 0x0000002007087836 */ /* 0x040fe40000000000 */
[CCC-:B------:R-:W-:Y:S01]  /*0b10*/  FFMA.RM R6, R12.reuse, R10.reuse, R9.reuse ;  /* 0x0000000a0c067223 */ /* 0x1c0fe20000004009 */
[----:B------:R-:W-:Y:S02]  /*0b20*/  ISETP.NE.AND P2, PT, R7, RZ, PT ;  /* 0x000000ff0700720c */ /* 0x000fe40003f45270 */
[----:B------:R-:W-:Y:S01]  /*0b30*/  LOP3.LUT R5, R3, 0x7fffff, RZ, 0xc0, !PT ;  /* 0x007fffff03057812 */ /* 0x000fe200078ec0ff */
[----:B------:R-:W-:Y:S01]  /*0b40*/  FFMA.RP R3, R12, R10, R9 ;  /* 0x0000000a0c037223 */ /* 0x000fe20000008009 */
[----:B------:R-:W-:Y:S01]  /*0b50*/  ISETP.NE.AND P1, PT, R7, RZ, PT ;  /* 0x000000ff0700720c */ /* 0x000fe20003f25270 */
[----:B------:R-:W-:Y:S01]  /*0b60*/  IMAD.MOV R7, RZ, RZ, -R7 ;  /* 0x000000ffff077224 */ /* 0x000fe200078e0a07 */
[----:B------:R-:W-:-:S02]  /*0b70*/  LOP3.LUT R5, R5, 0x800000, RZ, 0xfc, !PT ;  /* 0x0080000005057812 */ /* 0x000fc400078efcff */
[----:B------:R-:W-:Y:S02]  /*0b80*/  FSETP.NEU.FTZ.AND P0, PT, R3, R6, PT ;  /* 0x000000060300720b */ /* 0x000fe40003f1d000 */
[----:B------:R-:W-:Y:S02]  /*0b90*/  SHF.L.U32 R8, R5, R8, RZ ;  /* 0x0000000805087219 */ /* 0x000fe400000006ff */
[----:B------:R-:W-:Y:S02]  /*0ba0*/  SEL R6, R7, RZ, P2 ;  /* 0x000000ff07067207 */ /* 0x000fe40001000000 */
[----:B------:R-:W-:Y:S02]  /*0bb0*/  ISETP.NE.AND P1, PT, R8, RZ, P1 ;  /* 0x000000ff0800720c */ /* 0x000fe40000f25270 */
[----:B------:R-:W-:Y:S02]  /*0bc0*/  SHF.R.U32.HI R6, RZ, R6, R5 ;  /* 0x00000006ff067219 */ /* 0x000fe40000011605 */
[----:B------:R-:W-:-:S02]  /*0bd0*/  PLOP3.LUT P0, PT, P0, P1, PT, 0xf8, 0x8f ;  /* 0x00000000008f781c */ /* 0x000fc40000703f70 */
[----:B------:R-:W-:Y:S02]  /*0be0*/  SHF.R.U32.HI R8, RZ, 0x1, R6 ;  /* 0x00000001ff087819 */ /* 0x000fe40000011606 */
[----:B------:R-:W-:-:S04]  /*0bf0*/  SEL R3, RZ, 0x1, !P0 ;  /* 0x00000001ff037807 */ /* 0x000fc80004000000 */
[----:B------:R-:W-:-:S04]  /*0c00*/  LOP3.LUT R3, R3, 0x1, R8, 0xf8, !PT ;  /* 0x0000000103037812 */ /* 0x000fc800078ef808 */
[----:B------:R-:W-:-:S05]  /*0c10*/  LOP3.LUT R3, R3, R6, RZ, 0xc0, !PT ;  /* 0x0000000603037212 */ /* 0x000fca00078ec0ff */
[----:B------:R-:W-:-:S05]  /*0c20*/  IMAD.IADD R3, R8, 0x1, R3 ;  /* 0x0000000108037824 */ /* 0x000fca00078e0203 */
[----:B------:R-:W-:Y:S01]  /*0c30*/  LOP3.LUT R0, R3, R0, RZ, 0xfc, !PT ;  /* 0x0000000003007212 */ /* 0x000fe200078efcff */
[----:B------:R-:W-:Y:S06]  /*0c40*/  BRA `(.L_x_18) ;  /* 0x0000000000347947 */ /* 0x000fec0003800000 */
.L_x_17:
[----:B------:R-:W-:-:S04]  /*0c50*/  LOP3.LUT R0, R0, 0x80000000, RZ, 0xc0, !PT ;  /* 0x8000000000007812 */ /* 0x000fc800078ec0ff */
[----:B------:R-:W-:Y:S01]  /*0c60*/  LOP3.LUT R0, R0, 0x7f800000, RZ, 0xfc, !PT ;  /* 0x7f80000000007812 */ /* 0x000fe200078efcff */
[----:B------:R-:W-:Y:S06]  /*0c70*/  BRA `(.L_x_18) ;  /* 0x0000000000287947 */ /* 0x000fec0003800000 */
.L_x_16:
[----:B------:R-:W-:Y:S01]  /*0c80*/  IMAD R0, R6, 0x800000, R0 ;  /* 0x0080000006007824 */ /* 0x000fe200078e0200 */
[----:B------:R-:W-:Y:S06]  /*0c90*/  BRA `(.L_x_18) ;  /* 0x0000000000207947 */ /* 0x000fec0003800000 */
.L_x_15:
[----:B------:R-:W-:-:S04]  /*0ca0*/  LOP3.LUT R0, R7, 0x80000000, R9, 0x48, !PT ;  /* 0x8000000007007812 */ /* 0x000fc800078e4809 */
[----:B------:R-:W-:Y:S01]  /*0cb0*/  LOP3.LUT R0, R0, 0x7f800000, RZ, 0xfc, !PT ;  /* 0x7f80000000007812 */ /* 0x000fe200078efcff */
[----:B------:R-:W-:Y:S06]  /*0cc0*/  BRA `(.L_x_18) ;  /* 0x0000000000147947 */ /* 0x000fec0003800000 */
.L_x_14:
[----:B------:R-:W-:Y:S01]  /*0cd0*/  LOP3.LUT R0, R7, 0x80000000, R9, 0x48, !PT ;  /* 0x8000000007007812 */ /* 0x000fe200078e4809 */
[----:B------:R-:W-:Y:S06]  /*0ce0*/  BRA `(.L_x_18) ;  /* 0x00000000000c7947 */ /* 0x000fec0003800000 */
.L_x_13:
[----:B------:R-:W0:Y:S01]  /*0cf0*/  MUFU.RSQ R0, -QNAN ;  /* 0xffc0000000007908 */ /* 0x000e220000001400 */
[----:B------:R-:W-:Y:S05]  /*0d00*/  BRA `(.L_x_18) ;  /* 0x0000000000047947 */ /* 0x000fea0003800000 */
.L_x_12:
[----:B------:R-:W-:-:S07]  /*0d10*/  FADD.FTZ R0, R0, R3 ;  /* 0x0000000300007221 */ /* 0x000fce0000010000 */
.L_x_18:
[----:B------:R-:W-:-:S04]  /*0d20*/  IMAD.MOV.U32 R5, RZ, RZ, 0x0 ;  /* 0x00000000ff057424 */ /* 0x000fc800078e00ff */
[----:B0-----:R-:W-:Y:S05]  /*0d30*/  RET.REL.NODEC R4 `(_Z12patternMatchPcS_Piii) ;  /* 0xfffffff004b07950 */ /* 0x001fea0003c3ffff */
.L_x_19:
[----:B------:R-:W-:-:S00]  /*0d40*/  BRA `(.L_x_19) ;  /* 0xfffffffc00fc7947 */ /* 0x000fc0000383ffff */
[----:B------:R-:W-:-:S00]  /*0d50*/  NOP ;  /* 0x0000000000007918 */ /* 0x000fc00000000000 */
        /* <DEDUP_REMOVED lines=10> */
.L_x_20:


//--------------------- .nv.global.init           --------------------------
	.section	.nv.global.init,"aw",@progbits
.nv.global.init:
	.type		$str,@object
	.size		$str,($str$1 - $str)
$str:
        /*0000*/ 	.byte	0x54, 0x68, 0x72, 0x65, 0x61, 0x64, 0x3a, 0x20, 0x25, 0x64, 0x2e, 0x20, 0x53, 0x74, 0x61, 0x72
        /*0010*/ 	.byte	0x74, 0x3a, 0x20, 0x25, 0x64, 0x2e, 0x20, 0x53, 0x74, 0x6f, 0x70, 0x3a, 0x20, 0x25, 0x64, 0x2e
        /*0020*/ 	.byte	0x0a, 0x00
	.type		$str$1,@object
	.size		$str$1,(.L_2 - $str$1)
$str$1:
        /*0022*/ 	.byte	0x4d, 0x61, 0x74, 0x63, 0x68, 0x20, 0x66, 0x6f, 0x75, 0x6e, 0x64, 0x20, 0x62, 0x79, 0x20, 0x74
        /*0032*/ 	.byte	0x68, 0x72, 0x65, 0x61, 0x64, 0x20, 0x6e, 0x2e, 0x20, 0x25, 0x64, 0x20, 0x69, 0x6e, 0x20, 0x70
        /*0042*/ 	.byte	0x6f, 0x73, 0x69, 0x74, 0x69, 0x6f, 0x6e, 0x73, 0x20, 0x25, 0x64, 0x20, 0x74, 0x68, 0x72, 0x6f
        /*0052*/ 	.byte	0x75, 0x67, 0x68, 0x20, 0x25, 0x64, 0x2e, 0x0a, 0x00
.L_2:


//--------------------- .nv.shared.reserved.0     --------------------------
	.section	.nv.shared.reserved.0,"aw",@nobits
	.weak		__nv_reservedSMEM_offset_0_alias
	.size		__nv_reservedSMEM_offset_0_alias, 0, 64
	.other		__nv_reservedSMEM_offset_0_alias,@"STO_CUDA_RESERVED_SHARED STV_DEFAULT"
__nv_reservedSMEM_offset_0_alias:
	.zero		0
	.zero		64


//--------------------- .nv.global                --------------------------
	.section	.nv.global,"aw",@nobits
	.align	4
.nv.global:
	.type		match,@object
	.size		match,(.L_0 - match)
	.other		match,@"STV_DEFAULT STO_CUDA_MANAGED"
match:
	.zero		4
.L_0:


//--------------------- .nv.constant0._Z12patternMatchPcS_Piii --------------------------
	.section	.nv.constant0._Z12patternMatchPcS_Piii,"a",@progbits
	.sectionflags	@""
	.align	4
.nv.constant0._Z12patternMatchPcS_Piii:
	.zero		928


//--------------------- SYMBOLS --------------------------

	.type		.nv.reservedSmem.offset0,@object
	.size		.nv.reservedSmem.offset0,0x4
	.type		vprintf,@function
